//
// Generated by NVIDIA NVVM Compiler
//
// Compiler Build ID: CL-36424714
// Cuda compilation tools, release 13.0, V13.0.88
// Based on NVVM 20.0.0
//

.version 9.0
.target sm_100
.address_size 64

	// .globl	_Z10multKernelPiS_S_ii
// _ZZ10multKernelPiS_S_iiE7dCshare has been demoted

.visible .entry _Z10multKernelPiS_S_ii(
	.param .u64 .ptr .align 1 _Z10multKernelPiS_S_ii_param_0,
	.param .u64 .ptr .align 1 _Z10multKernelPiS_S_ii_param_1,
	.param .u64 .ptr .align 1 _Z10multKernelPiS_S_ii_param_2,
	.param .u32 _Z10multKernelPiS_S_ii_param_3,
	.param .u32 _Z10multKernelPiS_S_ii_param_4
)
{
	.reg .pred 	%p<4>;
	.reg .b32 	%r<17>;
	.reg .b64 	%rd<13>;
	// demoted variable
	.shared .align 4 .b8 _ZZ10multKernelPiS_S_iiE7dCshare[64];
	ld.param.u64 	%rd1, [_Z10multKernelPiS_S_ii_param_0];
	ld.param.u64 	%rd2, [_Z10multKernelPiS_S_ii_param_1];
	ld.param.u64 	%rd3, [_Z10multKernelPiS_S_ii_param_2];
	ld.param.u32 	%r5, [_Z10multKernelPiS_S_ii_param_3];
	ld.param.u32 	%r6, [_Z10multKernelPiS_S_ii_param_4];
	mov.u32 	%r1, %tid.x;
	mov.u32 	%r2, %ctaid.x;
	mov.u32 	%r7, %ntid.x;
	mad.lo.s32 	%r3, %r2, %r7, %r1;
	setp.ne.s32 	%p1, %r1, 0;
	shl.b32 	%r8, %r2, 2;
	mov.u32 	%r9, _ZZ10multKernelPiS_S_iiE7dCshare;
	add.s32 	%r4, %r9, %r8;
	@%p1 bra 	$L__BB0_2;
	mov.b32 	%r10, 0;
	st.shared.u32 	[%r4], %r10;
$L__BB0_2:
	bar.sync 	0;
	membar.cta;
	mul.lo.s32 	%r11, %r6, %r5;
	setp.gt.s32 	%p2, %r3, %r11;
	@%p2 bra 	$L__BB0_4;
	cvta.to.global.u64 	%rd4, %rd1;
	mul.wide.s32 	%rd5, %r3, 4;
	add.s64 	%rd6, %rd4, %rd5;
	ld.global.u32 	%r12, [%rd6];
	cvta.to.global.u64 	%rd7, %rd2;
	mul.wide.u32 	%rd8, %r1, 4;
	add.s64 	%rd9, %rd7, %rd8;
	ld.global.u32 	%r13, [%rd9];
	mul.lo.s32 	%r14, %r13, %r12;
	atom.shared.add.u32 	%r15, [%r4], %r14;
$L__BB0_4:
	setp.ne.s32 	%p3, %r1, 0;
	@%p3 bra 	$L__BB0_6;
	ld.shared.u32 	%r16, [%r4];
	cvta.to.global.u64 	%rd10, %rd3;
	mul.wide.u32 	%rd11, %r2, 4;
	add.s64 	%rd12, %rd10, %rd11;
	st.global.u32 	[%rd12], %r16;
$L__BB0_6:
	ret;

}


// ===== COMPILED SASS (sm_100) =====

	.target	sm_100

	.elftype	@"ET_EXEC"


//--------------------- .note.nv.tkinfo           --------------------------
	.section	.note.nv.tkinfo,"",@"SHT_NOTE"
	.sectionflags	@"SHF_NOTE_NV_TKINFO"
	.tkinfo
        /*0018*/ 	.word	0x00000002
        /*0030*/ 	.string	""
        /*0030*/ 	.string	"ptxas"
        /*0030*/ 	.string	"Cuda compilation tools, release 13.0, V13.0.88"
        /*0030*/ 	.string	"Build cuda_13.0.r13.0/compiler.36424714_0"
        /*0030*/ 	.string	"-arch sm_100 -m 64 "



//--------------------- .note.nv.cuinfo           --------------------------
	.section	.note.nv.cuinfo,"",@"SHT_NOTE"
	.sectionflags	@"SHF_NOTE_NV_CUINFO"
        /*0018*/ 	.short	0x0002
        /*001a*/ 	.short	0x0064
        /*001c*/ 	.short	0x0082
	.zero		2


//--------------------- .nv.info                  --------------------------
	.section	.nv.info,"",@"SHT_CUDA_INFO"
	.align	4


	//----- nvinfo : EIATTR_REGCOUNT
	.align		4
        /*0000*/ 	.byte	0x04, 0x2f
        /*0002*/ 	.short	(.L_1 - .L_0)
	.align		4
.L_0:
        /*0004*/ 	.word	index@(_Z10multKernelPiS_S_ii)
        /*0008*/ 	.word	0x0000000e


	//----- nvinfo : EIATTR_FRAME_SIZE
	.align		4
.L_1:
        /*000c*/ 	.byte	0x04, 0x11
        /*000e*/ 	.short	(.L_3 - .L_2)
	.align		4
.L_2:
        /*0010*/ 	.word	index@(_Z10multKernelPiS_S_ii)
        /*0014*/ 	.word	0x00000000


	//----- nvinfo : EIATTR_MIN_STACK_SIZE
	.align		4
.L_3:
        /*0018*/ 	.byte	0x04, 0x12
        /*001a*/ 	.short	(.L_5 - .L_4)
	.align		4
.L_4:
        /*001c*/ 	.word	index@(_Z10multKernelPiS_S_ii)
        /*0020*/ 	.word	0x00000000
.L_5:


//--------------------- .nv.compat                --------------------------
	.section	.nv.compat,"",@"SHT_CUDA_COMPAT_INFO"
	.align	4
        /*0000*/ 	.byte	0x02, 0x09, 0x00, 0x00, 0x02, 0x02, 0x01, 0x00, 0x02, 0x05, 0x05, 0x00, 0x03, 0x07, 0x01, 0x01
        /*0010*/ 	.byte	0x02, 0x03, 0x00, 0x00, 0x02, 0x06, 0x01, 0x00, 0x04, 0x0b, 0x08, 0x00, 0x09, 0x00, 0x00, 0x00
        /*0020*/ 	.byte	0x00, 0x00, 0x00, 0x00


//--------------------- .nv.info._Z10multKernelPiS_S_ii --------------------------
	.section	.nv.info._Z10multKernelPiS_S_ii,"",@"SHT_CUDA_INFO"
	.sectionflags	@""
	.align	4


	//----- nvinfo : EIATTR_CUDA_API_VERSION
	.align		4
        /*0000*/ 	.byte	0x04, 0x37
        /*0002*/ 	.short	(.L_7 - .L_6)
.L_6:
        /*0004*/ 	.word	0x00000082


	//----- nvinfo : EIATTR_KPARAM_INFO
	.align		4
.L_7:
        /*0008*/ 	.byte	0x04, 0x17
        /*000a*/ 	.short	(.L_9 - .L_8)
.L_8:
        /*000c*/ 	.word	0x00000000
        /*0010*/ 	.short	0x0004
        /*0012*/ 	.short	0x001c
        /*0014*/ 	.byte	0x00, 0xf0, 0x11, 0x00


	//----- nvinfo : EIATTR_KPARAM_INFO
	.align		4
.L_9:
        /*0018*/ 	.byte	0x04, 0x17
        /*001a*/ 	.short	(.L_11 - .L_10)
.L_10:
        /*001c*/ 	.word	0x00000000
        /*0020*/ 	.short	0x0003
        /*0022*/ 	.short	0x0018
        /*0024*/ 	.byte	0x00, 0xf0, 0x11, 0x00


	//----- nvinfo : EIATTR_KPARAM_INFO
	.align		4
.L_11:
        /*0028*/ 	.byte	0x04, 0x17
        /*002a*/ 	.short	(.L_13 - .L_12)
.L_12:
        /*002c*/ 	.word	0x00000000
        /*0030*/ 	.short	0x0002
        /*0032*/ 	.short	0x0010
        /*0034*/ 	.byte	0x00, 0xf5, 0x21, 0x00


	//----- nvinfo : EIATTR_KPARAM_INFO
	.align		4
.L_13:
        /*0038*/ 	.byte	0x04, 0x17
        /*003a*/ 	.short	(.L_15 - .L_14)
.L_14:
        /*003c*/ 	.word	0x00000000
        /*0040*/ 	.short	0x0001
        /*0042*/ 	.short	0x0008
        /*0044*/ 	.byte	0x00, 0xf5, 0x21, 0x00


	//----- nvinfo : EIATTR_KPARAM_INFO
	.align		4
.L_15:
        /*0048*/ 	.byte	0x04, 0x17
        /*004a*/ 	.short	(.L_17 - .L_16)
.L_16:
        /*004c*/ 	.word	0x00000000
        /*0050*/ 	.short	0x0000
        /*0052*/ 	.short	0x0000
        /*0054*/ 	.byte	0x00, 0xf5, 0x21, 0x00


	//----- nvinfo : EIATTR_SPARSE_MMA_MASK
	.align		4
.L_17:
        /*0058*/ 	.byte	0x03, 0x50
        /*005a*/ 	.short	0x0000


	//----- nvinfo : EIATTR_MAXREG_COUNT
	.align		4
        /*005c*/ 	.byte	0x03, 0x1b
        /*005e*/ 	.short	0x00ff


	//----- nvinfo : EIATTR_NUM_BARRIERS
	.align		4
        /*0060*/ 	.byte	0x02, 0x4c
        /*0062*/ 	.byte	0x01
	.zero		1


	//----- nvinfo : EIATTR_MERCURY_ISA_VERSION
	.align		4
        /*0064*/ 	.byte	0x03, 0x5f
        /*0066*/ 	.short	0x0101


	//----- nvinfo : EIATTR_INT_WARP_WIDE_INSTR_OFFSETS
	.align		4
        /*0068*/ 	.byte	0x04, 0x31
        /*006a*/ 	.short	(.L_19 - .L_18)


	//   ....[0]....
.L_18:
        /*006c*/ 	.word	0x000001a0


	//   ....[1]....
        /*0070*/ 	.word	0x000001e0


	//----- nvinfo : EIATTR_VRC_CTA_INIT_COUNT
	.align		4
.L_19:
        /*0074*/ 	.byte	0x02, 0x4a
	.zero		1
	.zero		1


	//----- nvinfo : EIATTR_EXIT_INSTR_OFFSETS
	.align		4
        /*0078*/ 	.byte	0x04, 0x1c
        /*007a*/ 	.short	(.L_21 - .L_20)


	//   ....[0]....
.L_20:
        /*007c*/ 	.word	0x00000220


	//   ....[1]....
        /*0080*/ 	.word	0x00000270


	//----- nvinfo : EIATTR_CRS_STACK_SIZE
	.align		4
.L_21:
        /*0084*/ 	.byte	0x04, 0x1e
        /*0086*/ 	.short	(.L_23 - .L_22)
.L_22:
        /*0088*/ 	.word	0x00000000


	//----- nvinfo : EIATTR_CBANK_PARAM_SIZE
	.align		4
.L_23:
        /*008c*/ 	.byte	0x03, 0x19
        /*008e*/ 	.short	0x0020


	//----- nvinfo : EIATTR_PARAM_CBANK
	.align		4
        /*0090*/ 	.byte	0x04, 0x0a
        /*0092*/ 	.short	(.L_25 - .L_24)
	.align		4
.L_24:
        /*0094*/ 	.word	index@(.nv.constant0._Z10multKernelPiS_S_ii)
        /*0098*/ 	.short	0x0380
        /*009a*/ 	.short	0x0020


	//----- nvinfo : EIATTR_SW_WAR
	.align		4
.L_25:
        /*009c*/ 	.byte	0x04, 0x36
        /*009e*/ 	.short	(.L_27 - .L_26)
.L_26:
        /*00a0*/ 	.word	0x00000008
.L_27:


//--------------------- .nv.callgraph             --------------------------
	.section	.nv.callgraph,"",@"SHT_CUDA_CALLGRAPH"
	.align	4
	.sectionentsize	8
	.align		4
        /*0000*/ 	.word	0x00000000
	.align		4
        /*0004*/ 	.word	0xffffffff
	.align		4
        /*0008*/ 	.word	0x00000000
	.align		4
        /*000c*/ 	.word	0xfffffffe
	.align		4
        /*0010*/ 	.word	0x00000000
	.align		4
        /*0014*/ 	.word	0xfffffffd
	.align		4
        /*0018*/ 	.word	0x00000000
	.align		4
        /*001c*/ 	.word	0xfffffffc


//--------------------- .text._Z10multKernelPiS_S_ii --------------------------
	.section	.text._Z10multKernelPiS_S_ii,"ax",@progbits
	.align	128
        .global         _Z10multKernelPiS_S_ii
        .type           _Z10multKernelPiS_S_ii,@function
        .size           _Z10multKernelPiS_S_ii,(.L_x_3 - _Z10multKernelPiS_S_ii)
        .other          _Z10multKernelPiS_S_ii,@"STO_CUDA_ENTRY STV_DEFAULT"
_Z10multKernelPiS_S_ii:
.text._Z10multKernelPiS_S_ii:
[----:B------:R-:W-:Y:S01]  /*0000*/  LDC R1, c[0x0][0x37c] ;  /* 0x0000df00ff017b82 */ /* 0x000fe20000000800 */
[----:B------:R-:W0:Y:S01]  /*0010*/  S2R R9, SR_TID.X ;  /* 0x0000000000097919 */ /* 0x000e220000002100 */
[----:B------:R-:W-:Y:S01]  /*0020*/  MOV R0, 0x400 ;  /* 0x0000040000007802 */ /* 0x000fe20000000f00 */
[----:B------:R-:W1:Y:S01]  /*0030*/  LDCU UR4, c[0x0][0x360] ;  /* 0x00006c00ff0477ac */ /* 0x000e620008000800 */
[----:B------:R-:W2:Y:S01]  /*0040*/  S2R R3, SR_CgaCtaId ;  /* 0x0000000000037919 */ /* 0x000ea20000008800 */
[----:B------:R-:W3:Y:S01]  /*0050*/  S2R R11, SR_CTAID.X ;  /* 0x00000000000b7919 */ /* 0x000ee20000002500 */
[----:B0-----:R-:W-:Y:S02]  /*0060*/  ISETP.NE.AND P0, PT, R9, RZ, PT ;  /* 0x000000ff0900720c */ /* 0x001fe40003f05270 */
[----:B--2---:R-:W-:-:S04]  /*0070*/  LEA R0, R3, R0, 0x18 ;  /* 0x0000000003007211 */ /* 0x004fc800078ec0ff */
[C---:B---3--:R-:W-:Y:S01]  /*0080*/  LEA R0, R11.reuse, R0, 0x2 ;  /* 0x000000000b007211 */ /* 0x048fe200078e10ff */
[----:B-1----:R-:W-:-:S06]  /*0090*/  IMAD R7, R11, UR4, R9 ;  /* 0x000000040b077c24 */ /* 0x002fcc000f8e0209 */
[----:B------:R0:W-:Y:S01]  /*00a0*/  @!P0 STS [R0], RZ ;  /* 0x000000ff00008388 */ /* 0x0001e20000000800 */
[----:B------:R-:W-:Y:S06]  /*00b0*/  BAR.SYNC.DEFER_BLOCKING 0x0 ;  /* 0x0000000000007b1d */ /* 0x000fec0000010000 */
[----:B------:R1:W-:Y:S06]  /*00c0*/  MEMBAR.SC.CTA ;  /* 0x0000000000007992 */ /* 0x0003ec0000000000 */
[----:B-1----:R-:W1:Y:S01]  /*00d0*/  LDCU.64 UR4, c[0x0][0x398] ;  /* 0x00007300ff0477ac */ /* 0x002e620008000a00 */
[----:B------:R-:W-:Y:S01]  /*00e0*/  BSSY.RECONVERGENT B0, `(.L_x_0) ;  /* 0x0000013000007945 */ /* 0x000fe20003800200 */
[----:B------:R-:W2:Y:S01]  /*00f0*/  LDCU.64 UR6, c[0x0][0x358] ;  /* 0x00006b00ff0677ac */ /* 0x000ea20008000a00 */
[----:B-1----:R-:W-:-:S06]  /*0100*/  UIMAD UR4, UR5, UR4, URZ ;  /* 0x00000004050472a4 */ /* 0x002fcc000f8e02ff */
[----:B------:R-:W-:-:S13]  /*0110*/  ISETP.GT.AND P1, PT, R7, UR4, PT ;  /* 0x0000000407007c0c */ /* 0x000fda000bf24270 */
[----:B0-2---:R-:W-:Y:S05]  /*0120*/  @P1 BRA `(.L_x_1) ;  /* 0x0000000000381947 */ /* 0x005fea0003800000 */
[----:B------:R-:W0:Y:S08]  /*0130*/  LDC.64 R2, c[0x0][0x380] ;  /* 0x0000e000ff027b82 */ /* 0x000e300000000a00 */
[----:B------:R-:W1:Y:S01]  /*0140*/  LDC.64 R4, c[0x0][0x388] ;  /* 0x0000e200ff047b82 */ /* 0x000e620000000a00 */
[----:B0-----:R-:W-:-:S06]  /*0150*/  IMAD.WIDE R2, R7, 0x4, R2 ;  /* 0x0000000407027825 */ /* 0x001fcc00078e0202 */
[----:B------:R-:W2:Y:S01]  /*0160*/  LDG.E R2, desc[UR6][R2.64] ;  /* 0x0000000602027981 */ /* 0x000ea2000c1e1900 */
[----:B-1----:R-:W-:-:S06]  /*0170*/  IMAD.WIDE.U32 R4, R9, 0x4, R4 ;  /* 0x0000000409047825 */ /* 0x002fcc00078e0004 */
[----:B------:R-:W2:Y:S01]  /*0180*/  LDG.E R5, desc[UR6][R4.64] ;  /* 0x0000000604057981 */ /* 0x000ea2000c1e1900 */
[----:B------:R-:W0:Y:S01]  /*0190*/  S2R R7, SR_LANEID ;  /* 0x0000000000077919 */ /* 0x000e220000000000 */
[----:B------:R-:W-:Y:S02]  /*01a0*/  VOTEU.ANY UR4, UPT, PT ;  /* 0x0000000000047886 */ /* 0x000fe400038e0100 */
[----:B------:R-:W-:-:S06]  /*01b0*/  UFLO.U32 UR4, UR4 ;  /* 0x00000004000472bd */ /* 0x000fcc00080e0000 */
[----:B0-----:R-:W-:Y:S01]  /*01c0*/  ISETP.EQ.U32.AND P1, PT, R7, UR4, PT ;  /* 0x0000000407007c0c */ /* 0x001fe2000bf22070 */
[----:B--2---:R-:W-:-:S04]  /*01d0*/  IMAD R6, R2, R5, RZ ;  /* 0x0000000502067224 */ /* 0x004fc800078e02ff */
[----:B------:R-:W0:Y:S02]  /*01e0*/  REDUX.SUM UR5, R6 ;  /* 0x00000000060573c4 */ /* 0x000e24000000c000 */
[----:B0-----:R-:W-:-:S06]  /*01f0*/  MOV R7, UR5 ;  /* 0x0000000500077c02 */ /* 0x001fcc0008000f00 */
[----:B------:R0:W-:Y:S02]  /*0200*/  @P1 ATOMS.ADD RZ, [R0], R7 ;  /* 0x0000000700ff138c */ /* 0x0001e40000000000 */
.L_x_1:
[----:B------:R-:W-:Y:S05]  /*0210*/  BSYNC.RECONVERGENT B0 ;  /* 0x0000000000007941 */ /* 0x000fea0003800200 */
.L_x_0:
[----:B------:R-:W-:Y:S05]  /*0220*/  @P0 EXIT ;  /* 0x000000000000094d */ /* 0x000fea0003800000 */
[----:B------:R-:W1:Y:S01]  /*0230*/  LDS R5, [R0] ;  /* 0x0000000000057984 */ /* 0x000e620000000800 */
[----:B------:R-:W2:Y:S02]  /*0240*/  LDC.64 R2, c[0x0][0x390] ;  /* 0x0000e400ff027b82 */ /* 0x000ea40000000a00 */
[----:B--2---:R-:W-:-:S05]  /*0250*/  IMAD.WIDE.U32 R2, R11, 0x4, R2 ;  /* 0x000000040b027825 */ /* 0x004fca00078e0002 */
[----:B-1----:R-:W-:Y:S01]  /*0260*/  STG.E desc[UR6][R2.64], R5 ;  /* 0x0000000502007986 */ /* 0x002fe2000c101906 */
[----:B------:R-:W-:Y:S05]  /*0270*/  EXIT ;  /* 0x000000000000794d */ /* 0x000fea0003800000 */
.L_x_2:
[----:B------:R-:W-:-:S00]  /*0280*/  BRA `(.L_x_2) ;  /* 0xfffffffc00fc7947 */ /* 0x000fc0000383ffff */
[----:B------:R-:W-:-:S00]  /*0290*/  NOP ;  /* 0x0000000000007918 */ /* 0x000fc00000000000 */
        /* <DEDUP_REMOVED lines=14> */
.L_x_3:


//--------------------- .nv.shared._Z10multKernelPiS_S_ii --------------------------
	.section	.nv.shared._Z10multKernelPiS_S_ii,"aw",@nobits
	.sectionflags	@""
	.align	4
.nv.shared._Z10multKernelPiS_S_ii:
	.zero		1088


//--------------------- .nv.shared.reserved.0     --------------------------
	.section	.nv.shared.reserved.0,"aw",@nobits
	.weak		__nv_reservedSMEM_offset_0_alias
	.size		__nv_reservedSMEM_offset_0_alias, 0, 64
	.other		__nv_reservedSMEM_offset_0_alias,@"STO_CUDA_RESERVED_SHARED STV_DEFAULT"
__nv_reservedSMEM_offset_0_alias:
	.zero		0
	.zero		64


//--------------------- .nv.constant0._Z10multKernelPiS_S_ii --------------------------
	.section	.nv.constant0._Z10multKernelPiS_S_ii,"a",@progbits
	.sectionflags	@""
	.align	4
.nv.constant0._Z10multKernelPiS_S_ii:
	.zero		928


//--------------------- SYMBOLS --------------------------

	.type		.nv.reservedSmem.offset0,@object
	.size		.nv.reservedSmem.offset0,0x4
	.type		.nv.reservedSmem.cap,@object
	.size		.nv.reservedSmem.cap,0x4
